//
// Generated by NVIDIA NVVM Compiler
//
// Compiler Build ID: CL-36424714
// Cuda compilation tools, release 13.0, V13.0.88
// Based on NVVM 20.0.0
//

.version 9.0
.target sm_100
.address_size 64

	// .globl	_Z28residual_add_tile_128_kernelPfS_S_
.global .align 4 .b8 x[65536];
.global .align 4 .b8 residual[65536];
.global .align 4 .b8 result[65536];

.visible .entry _Z28residual_add_tile_128_kernelPfS_S_(
	.param .u64 .ptr .align 1 _Z28residual_add_tile_128_kernelPfS_S__param_0,
	.param .u64 .ptr .align 1 _Z28residual_add_tile_128_kernelPfS_S__param_1,
	.param .u64 .ptr .align 1 _Z28residual_add_tile_128_kernelPfS_S__param_2
)
{
	.reg .pred 	%p<4>;
	.reg .b32 	%r<11>;
	.reg .b32 	%f<4>;
	.reg .b64 	%rd<22>;

	ld.param.u64 	%rd1, [_Z28residual_add_tile_128_kernelPfS_S__param_0];
	ld.param.u64 	%rd2, [_Z28residual_add_tile_128_kernelPfS_S__param_1];
	ld.param.u64 	%rd3, [_Z28residual_add_tile_128_kernelPfS_S__param_2];
	mov.u32 	%r3, %tid.y;
	mov.u32 	%r4, %ctaid.y;
	mov.u32 	%r5, %ntid.y;
	mad.lo.s32 	%r1, %r4, %r5, %r3;
	mov.u32 	%r6, %tid.x;
	mov.u32 	%r7, %ctaid.x;
	mov.u32 	%r8, %ntid.x;
	mad.lo.s32 	%r2, %r7, %r8, %r6;
	setp.gt.u32 	%p1, %r1, 127;
	setp.gt.s32 	%p2, %r2, 127;
	or.pred  	%p3, %p1, %p2;
	@%p3 bra 	$L__BB0_2;
	cvta.to.global.u64 	%rd4, %rd1;
	cvta.to.global.u64 	%rd5, %rd2;
	cvta.to.global.u64 	%rd6, %rd3;
	shl.b32 	%r9, %r1, 7;
	add.s32 	%r10, %r9, %r2;
	mul.wide.s32 	%rd7, %r10, 4;
	add.s64 	%rd8, %rd4, %rd7;
	ld.global.f32 	%f1, [%rd8];
	mul.wide.u32 	%rd9, %r1, 512;
	mov.u64 	%rd10, x;
	add.s64 	%rd11, %rd10, %rd9;
	mul.wide.s32 	%rd12, %r2, 4;
	add.s64 	%rd13, %rd11, %rd12;
	st.global.f32 	[%rd13], %f1;
	add.s64 	%rd14, %rd5, %rd7;
	ld.global.f32 	%f2, [%rd14];
	mov.u64 	%rd15, residual;
	add.s64 	%rd16, %rd15, %rd9;
	add.s64 	%rd17, %rd16, %rd12;
	st.global.f32 	[%rd17], %f2;
	add.f32 	%f3, %f1, %f2;
	mov.u64 	%rd18, result;
	add.s64 	%rd19, %rd18, %rd9;
	add.s64 	%rd20, %rd19, %rd12;
	st.global.f32 	[%rd20], %f3;
	add.s64 	%rd21, %rd6, %rd7;
	st.global.f32 	[%rd21], %f3;
$L__BB0_2:
	ret;

}


// ===== COMPILED SASS (sm_100) =====

	.target	sm_100

	.elftype	@"ET_EXEC"


//--------------------- .note.nv.tkinfo           --------------------------
	.section	.note.nv.tkinfo,"",@"SHT_NOTE"
	.sectionflags	@"SHF_NOTE_NV_TKINFO"
	.tkinfo
        /*0018*/ 	.word	0x00000002
        /*0030*/ 	.string	""
        /*0030*/ 	.string	"ptxas"
        /*0030*/ 	.string	"Cuda compilation tools, release 13.0, V13.0.88"
        /*0030*/ 	.string	"Build cuda_13.0.r13.0/compiler.36424714_0"
        /*0030*/ 	.string	"-arch sm_100 -m 64 "



//--------------------- .note.nv.cuinfo           --------------------------
	.section	.note.nv.cuinfo,"",@"SHT_NOTE"
	.sectionflags	@"SHF_NOTE_NV_CUINFO"
        /*0018*/ 	.short	0x0002
        /*001a*/ 	.short	0x0064
        /*001c*/ 	.short	0x0082
	.zero		2


//--------------------- .nv.info                  --------------------------
	.section	.nv.info,"",@"SHT_CUDA_INFO"
	.align	4


	//----- nvinfo : EIATTR_REGCOUNT
	.align		4
        /*0000*/ 	.byte	0x04, 0x2f
        /*0002*/ 	.short	(.L_4 - .L_3)
	.align		4
.L_3:
        /*0004*/ 	.word	index@(_Z28residual_add_tile_128_kernelPfS_S_)
        /*0008*/ 	.word	0x00000014


	//----- nvinfo : EIATTR_FRAME_SIZE
	.align		4
.L_4:
        /*000c*/ 	.byte	0x04, 0x11
        /*000e*/ 	.short	(.L_6 - .L_5)
	.align		4
.L_5:
        /*0010*/ 	.word	index@(_Z28residual_add_tile_128_kernelPfS_S_)
        /*0014*/ 	.word	0x00000000


	//----- nvinfo : EIATTR_MIN_STACK_SIZE
	.align		4
.L_6:
        /*0018*/ 	.byte	0x04, 0x12
        /*001a*/ 	.short	(.L_8 - .L_7)
	.align		4
.L_7:
        /*001c*/ 	.word	index@(_Z28residual_add_tile_128_kernelPfS_S_)
        /*0020*/ 	.word	0x00000000
.L_8:


//--------------------- .nv.compat                --------------------------
	.section	.nv.compat,"",@"SHT_CUDA_COMPAT_INFO"
	.align	4
        /*0000*/ 	.byte	0x02, 0x09, 0x00, 0x00, 0x02, 0x02, 0x01, 0x00, 0x02, 0x05, 0x05, 0x00, 0x03, 0x07, 0x01, 0x01
        /*0010*/ 	.byte	0x02, 0x03, 0x00, 0x00, 0x02, 0x06, 0x01, 0x00, 0x04, 0x0b, 0x08, 0x00, 0x09, 0x00, 0x00, 0x00
        /*0020*/ 	.byte	0x00, 0x00, 0x00, 0x00


//--------------------- .nv.info._Z28residual_add_tile_128_kernelPfS_S_ --------------------------
	.section	.nv.info._Z28residual_add_tile_128_kernelPfS_S_,"",@"SHT_CUDA_INFO"
	.sectionflags	@""
	.align	4


	//----- nvinfo : EIATTR_CUDA_API_VERSION
	.align		4
        /*0000*/ 	.byte	0x04, 0x37
        /*0002*/ 	.short	(.L_10 - .L_9)
.L_9:
        /*0004*/ 	.word	0x00000082


	//----- nvinfo : EIATTR_KPARAM_INFO
	.align		4
.L_10:
        /*0008*/ 	.byte	0x04, 0x17
        /*000a*/ 	.short	(.L_12 - .L_11)
.L_11:
        /*000c*/ 	.word	0x00000000
        /*0010*/ 	.short	0x0002
        /*0012*/ 	.short	0x0010
        /*0014*/ 	.byte	0x00, 0xf5, 0x21, 0x00


	//----- nvinfo : EIATTR_KPARAM_INFO
	.align		4
.L_12:
        /*0018*/ 	.byte	0x04, 0x17
        /*001a*/ 	.short	(.L_14 - .L_13)
.L_13:
        /*001c*/ 	.word	0x00000000
        /*0020*/ 	.short	0x0001
        /*0022*/ 	.short	0x0008
        /*0024*/ 	.byte	0x00, 0xf5, 0x21, 0x00


	//----- nvinfo : EIATTR_KPARAM_INFO
	.align		4
.L_14:
        /*0028*/ 	.byte	0x04, 0x17
        /*002a*/ 	.short	(.L_16 - .L_15)
.L_15:
        /*002c*/ 	.word	0x00000000
        /*0030*/ 	.short	0x0000
        /*0032*/ 	.short	0x0000
        /*0034*/ 	.byte	0x00, 0xf5, 0x21, 0x00


	//----- nvinfo : EIATTR_SPARSE_MMA_MASK
	.align		4
.L_16:
        /*0038*/ 	.byte	0x03, 0x50
        /*003a*/ 	.short	0x0000


	//----- nvinfo : EIATTR_MAXREG_COUNT
	.align		4
        /*003c*/ 	.byte	0x03, 0x1b
        /*003e*/ 	.short	0x00ff


	//----- nvinfo : EIATTR_MERCURY_ISA_VERSION
	.align		4
        /*0040*/ 	.byte	0x03, 0x5f
        /*0042*/ 	.short	0x0101


	//----- nvinfo : EIATTR_VRC_CTA_INIT_COUNT
	.align		4
        /*0044*/ 	.byte	0x02, 0x4a
	.zero		1
	.zero		1


	//----- nvinfo : EIATTR_EXIT_INSTR_OFFSETS
	.align		4
        /*0048*/ 	.byte	0x04, 0x1c
        /*004a*/ 	.short	(.L_18 - .L_17)


	//   ....[0]....
.L_17:
        /*004c*/ 	.word	0x000000b0


	//   ....[1]....
        /*0050*/ 	.word	0x00000240


	//----- nvinfo : EIATTR_CBANK_PARAM_SIZE
	.align		4
.L_18:
        /*0054*/ 	.byte	0x03, 0x19
        /*0056*/ 	.short	0x0018


	//----- nvinfo : EIATTR_PARAM_CBANK
	.align		4
        /*0058*/ 	.byte	0x04, 0x0a
        /*005a*/ 	.short	(.L_20 - .L_19)
	.align		4
.L_19:
        /*005c*/ 	.word	index@(.nv.constant0._Z28residual_add_tile_128_kernelPfS_S_)
        /*0060*/ 	.short	0x0380
        /*0062*/ 	.short	0x0018


	//----- nvinfo : EIATTR_SW_WAR
	.align		4
.L_20:
        /*0064*/ 	.byte	0x04, 0x36
        /*0066*/ 	.short	(.L_22 - .L_21)
.L_21:
        /*0068*/ 	.word	0x00000008
.L_22:


//--------------------- .nv.callgraph             --------------------------
	.section	.nv.callgraph,"",@"SHT_CUDA_CALLGRAPH"
	.align	4
	.sectionentsize	8
	.align		4
        /*0000*/ 	.word	0x00000000
	.align		4
        /*0004*/ 	.word	0xffffffff
	.align		4
        /*0008*/ 	.word	0x00000000
	.align		4
        /*000c*/ 	.word	0xfffffffe
	.align		4
        /*0010*/ 	.word	0x00000000
	.align		4
        /*0014*/ 	.word	0xfffffffd
	.align		4
        /*0018*/ 	.word	0x00000000
	.align		4
        /*001c*/ 	.word	0xfffffffc


//--------------------- .nv.constant4             --------------------------
	.section	.nv.constant4,"a",@progbits
	.align	8
	.align		8
.nv.constant4:
        /*0000*/ 	.dword	x
	.align		8
        /*0008*/ 	.dword	residual
	.align		8
        /*0010*/ 	.dword	result


//--------------------- .text._Z28residual_add_tile_128_kernelPfS_S_ --------------------------
	.section	.text._Z28residual_add_tile_128_kernelPfS_S_,"ax",@progbits
	.align	128
        .global         _Z28residual_add_tile_128_kernelPfS_S_
        .type           _Z28residual_add_tile_128_kernelPfS_S_,@function
        .size           _Z28residual_add_tile_128_kernelPfS_S_,(.L_x_1 - _Z28residual_add_tile_128_kernelPfS_S_)
        .other          _Z28residual_add_tile_128_kernelPfS_S_,@"STO_CUDA_ENTRY STV_DEFAULT"
_Z28residual_add_tile_128_kernelPfS_S_:
.text._Z28residual_add_tile_128_kernelPfS_S_:
[----:B------:R-:W-:Y:S01]  /*0000*/  LDC R1, c[0x0][0x37c] ;  /* 0x0000df00ff017b82 */ /* 0x000fe20000000800 */
[----:B------:R-:W0:Y:S07]  /*0010*/  S2R R2, SR_TID.X ;  /* 0x0000000000027919 */ /* 0x000e2e0000002100 */
[----:B------:R-:W1:Y:S01]  /*0020*/  LDC R0, c[0x0][0x364] ;  /* 0x0000d900ff007b82 */ /* 0x000e620000000800 */
[----:B------:R-:W1:Y:S07]  /*0030*/  S2R R3, SR_TID.Y ;  /* 0x0000000000037919 */ /* 0x000e6e0000002200 */
[----:B------:R-:W0:Y:S08]  /*0040*/  S2UR UR5, SR_CTAID.X ;  /* 0x00000000000579c3 */ /* 0x000e300000002500 */
[----:B------:R-:W0:Y:S08]  /*0050*/  LDC R5, c[0x0][0x360] ;  /* 0x0000d800ff057b82 */ /* 0x000e300000000800 */
[----:B------:R-:W1:Y:S01]  /*0060*/  S2UR UR4, SR_CTAID.Y ;  /* 0x00000000000479c3 */ /* 0x000e620000002600 */
[----:B0-----:R-:W-:-:S05]  /*0070*/  IMAD R2, R5, UR5, R2 ;  /* 0x0000000505027c24 */ /* 0x001fca000f8e0202 */
[----:B------:R-:W-:Y:S01]  /*0080*/  ISETP.GT.AND P0, PT, R2, 0x7f, PT ;  /* 0x0000007f0200780c */ /* 0x000fe20003f04270 */
[----:B-1----:R-:W-:-:S05]  /*0090*/  IMAD R3, R0, UR4, R3 ;  /* 0x0000000400037c24 */ /* 0x002fca000f8e0203 */
[----:B------:R-:W-:-:S13]  /*00a0*/  ISETP.GT.U32.OR P0, PT, R3, 0x7f, P0 ;  /* 0x0000007f0300780c */ /* 0x000fda0000704470 */
[----:B------:R-:W-:Y:S05]  /*00b0*/  @P0 EXIT ;  /* 0x000000000000094d */ /* 0x000fea0003800000 */
[----:B------:R-:W0:Y:S01]  /*00c0*/  LDC.64 R4, c[0x0][0x380] ;  /* 0x0000e000ff047b82 */ /* 0x000e220000000a00 */
[----:B------:R-:W1:Y:S01]  /*00d0*/  LDCU.64 UR4, c[0x0][0x358] ;  /* 0x00006b00ff0477ac */ /* 0x000e620008000a00 */
[----:B------:R-:W-:-:S06]  /*00e0*/  LEA R0, R3, R2, 0x7 ;  /* 0x0000000203007211 */ /* 0x000fcc00078e38ff */
[----:B------:R-:W2:Y:S08]  /*00f0*/  LDC.64 R6, c[0x4][RZ] ;  /* 0x01000000ff067b82 */ /* 0x000eb00000000a00 */
[----:B------:R-:W3:Y:S01]  /*0100*/  LDC.64 R8, c[0x0][0x388] ;  /* 0x0000e200ff087b82 */ /* 0x000ee20000000a00 */
[----:B0-----:R-:W-:-:S07]  /*0110*/  IMAD.WIDE R4, R0, 0x4, R4 ;  /* 0x0000000400047825 */ /* 0x001fce00078e0204 */
[----:B------:R-:W0:Y:S01]  /*0120*/  LDC.64 R10, c[0x4][0x8] ;  /* 0x01000200ff0a7b82 */ /* 0x000e220000000a00 */
[----:B-1----:R-:W4:Y:S01]  /*0130*/  LDG.E R17, desc[UR4][R4.64] ;  /* 0x0000000404117981 */ /* 0x002f22000c1e1900 */
[----:B--2---:R-:W-:-:S06]  /*0140*/  IMAD.WIDE.U32 R6, R3, 0x200, R6 ;  /* 0x0000020003067825 */ /* 0x004fcc00078e0006 */
[----:B------:R-:W1:Y:S01]  /*0150*/  LDC.64 R12, c[0x4][0x10] ;  /* 0x01000400ff0c7b82 */ /* 0x000e620000000a00 */
[----:B------:R-:W-:-:S07]  /*0160*/  IMAD.WIDE R6, R2, 0x4, R6 ;  /* 0x0000000402067825 */ /* 0x000fce00078e0206 */
[----:B------:R-:W2:Y:S01]  /*0170*/  LDC.64 R14, c[0x0][0x390] ;  /* 0x0000e400ff0e7b82 */ /* 0x000ea20000000a00 */
[----:B---3--:R-:W-:Y:S01]  /*0180*/  IMAD.WIDE R8, R0, 0x4, R8 ;  /* 0x0000000400087825 */ /* 0x008fe200078e0208 */
[----:B----4-:R-:W-:Y:S05]  /*0190*/  STG.E desc[UR4][R6.64], R17 ;  /* 0x0000001106007986 */ /* 0x010fea000c101904 */
[----:B------:R-:W3:Y:S01]  /*01a0*/  LDG.E R8, desc[UR4][R8.64] ;  /* 0x0000000408087981 */ /* 0x000ee2000c1e1900 */
[----:B0-----:R-:W-:-:S04]  /*01b0*/  IMAD.WIDE.U32 R4, R3, 0x200, R10 ;  /* 0x0000020003047825 */ /* 0x001fc800078e000a */
[----:B-1----:R-:W-:-:S04]  /*01c0*/  IMAD.WIDE.U32 R10, R3, 0x200, R12 ;  /* 0x00000200030a7825 */ /* 0x002fc800078e000c */
[----:B------:R-:W-:-:S04]  /*01d0*/  IMAD.WIDE R4, R2, 0x4, R4 ;  /* 0x0000000402047825 */ /* 0x000fc800078e0204 */
[----:B------:R-:W-:-:S04]  /*01e0*/  IMAD.WIDE R10, R2, 0x4, R10 ;  /* 0x00000004020a7825 */ /* 0x000fc800078e020a */
[----:B--2---:R-:W-:-:S04]  /*01f0*/  IMAD.WIDE R2, R0, 0x4, R14 ;  /* 0x0000000400027825 */ /* 0x004fc800078e020e */
[----:B---3--:R-:W-:Y:S01]  /*0200*/  FADD R13, R17, R8 ;  /* 0x00000008110d7221 */ /* 0x008fe20000000000 */
[----:B------:R-:W-:Y:S04]  /*0210*/  STG.E desc[UR4][R4.64], R8 ;  /* 0x0000000804007986 */ /* 0x000fe8000c101904 */
[----:B------:R-:W-:Y:S04]  /*0220*/  STG.E desc[UR4][R10.64], R13 ;  /* 0x0000000d0a007986 */ /* 0x000fe8000c101904 */
[----:B------:R-:W-:Y:S01]  /*0230*/  STG.E desc[UR4][R2.64], R13 ;  /* 0x0000000d02007986 */ /* 0x000fe2000c101904 */
[----:B------:R-:W-:Y:S05]  /*0240*/  EXIT ;  /* 0x000000000000794d */ /* 0x000fea0003800000 */
.L_x_0:
[----:B------:R-:W-:-:S00]  /*0250*/  BRA `(.L_x_0) ;  /* 0xfffffffc00fc7947 */ /* 0x000fc0000383ffff */
[----:B------:R-:W-:-:S00]  /*0260*/  NOP ;  /* 0x0000000000007918 */ /* 0x000fc00000000000 */
        /* <DEDUP_REMOVED lines=9> */
.L_x_1:


//--------------------- .nv.shared.reserved.0     --------------------------
	.section	.nv.shared.reserved.0,"aw",@nobits
	.weak		__nv_reservedSMEM_offset_0_alias
	.size		__nv_reservedSMEM_offset_0_alias, 0, 64
	.other		__nv_reservedSMEM_offset_0_alias,@"STO_CUDA_RESERVED_SHARED STV_DEFAULT"
__nv_reservedSMEM_offset_0_alias:
	.zero		0
	.zero		64


//--------------------- .nv.global                --------------------------
	.section	.nv.global,"aw",@nobits
	.align	4
.nv.global:
	.type		result,@object
	.size		result,(x - result)
result:
	.zero		65536
	.type		x,@object
	.size		x,(residual - x)
x:
	.zero		65536
	.type		residual,@object
	.size		residual,(.L_1 - residual)
residual:
	.zero		65536
.L_1:


//--------------------- .nv.constant0._Z28residual_add_tile_128_kernelPfS_S_ --------------------------
	.section	.nv.constant0._Z28residual_add_tile_128_kernelPfS_S_,"a",@progbits
	.sectionflags	@""
	.align	4
.nv.constant0._Z28residual_add_tile_128_kernelPfS_S_:
	.zero		920


//--------------------- SYMBOLS --------------------------

	.type		.nv.reservedSmem.offset0,@object
	.size		.nv.reservedSmem.offset0,0x4
